//
// Generated by NVIDIA NVVM Compiler
//
// Compiler Build ID: CL-36424714
// Cuda compilation tools, release 13.0, V13.0.88
// Based on NVVM 20.0.0
//

.version 9.0
.target sm_100
.address_size 64

	// .globl	_Z13inner_productiPfS_S_

.visible .entry _Z13inner_productiPfS_S_(
	.param .u32 _Z13inner_productiPfS_S__param_0,
	.param .u64 .ptr .align 1 _Z13inner_productiPfS_S__param_1,
	.param .u64 .ptr .align 1 _Z13inner_productiPfS_S__param_2,
	.param .u64 .ptr .align 1 _Z13inner_productiPfS_S__param_3
)
{
	.reg .pred 	%p<10>;
	.reg .b32 	%r<23>;
	.reg .b32 	%f<99>;
	.reg .b64 	%rd<30>;

	ld.param.u32 	%r16, [_Z13inner_productiPfS_S__param_0];
	ld.param.u64 	%rd16, [_Z13inner_productiPfS_S__param_1];
	ld.param.u64 	%rd17, [_Z13inner_productiPfS_S__param_2];
	ld.param.u64 	%rd18, [_Z13inner_productiPfS_S__param_3];
	cvta.to.global.u64 	%rd1, %rd18;
	cvta.to.global.u64 	%rd2, %rd17;
	cvta.to.global.u64 	%rd3, %rd16;
	setp.lt.s32 	%p1, %r16, 1;
	@%p1 bra 	$L__BB0_13;
	ld.global.f32 	%f95, [%rd1];
	and.b32  	%r1, %r16, 15;
	setp.lt.u32 	%p2, %r16, 16;
	mov.b32 	%r20, 0;
	@%p2 bra 	$L__BB0_4;
	and.b32  	%r20, %r16, 2147483632;
	neg.s32 	%r18, %r20;
	add.s64 	%rd27, %rd3, 32;
	add.s64 	%rd26, %rd2, 32;
$L__BB0_3:
	.pragma "nounroll";
	ld.global.f32 	%f11, [%rd27+-32];
	ld.global.f32 	%f12, [%rd26+-32];
	fma.rn.f32 	%f13, %f11, %f12, %f95;
	st.global.f32 	[%rd1], %f13;
	ld.global.f32 	%f14, [%rd27+-28];
	ld.global.f32 	%f15, [%rd26+-28];
	fma.rn.f32 	%f16, %f14, %f15, %f13;
	st.global.f32 	[%rd1], %f16;
	ld.global.f32 	%f17, [%rd27+-24];
	ld.global.f32 	%f18, [%rd26+-24];
	fma.rn.f32 	%f19, %f17, %f18, %f16;
	st.global.f32 	[%rd1], %f19;
	ld.global.f32 	%f20, [%rd27+-20];
	ld.global.f32 	%f21, [%rd26+-20];
	fma.rn.f32 	%f22, %f20, %f21, %f19;
	st.global.f32 	[%rd1], %f22;
	ld.global.f32 	%f23, [%rd27+-16];
	ld.global.f32 	%f24, [%rd26+-16];
	fma.rn.f32 	%f25, %f23, %f24, %f22;
	st.global.f32 	[%rd1], %f25;
	ld.global.f32 	%f26, [%rd27+-12];
	ld.global.f32 	%f27, [%rd26+-12];
	fma.rn.f32 	%f28, %f26, %f27, %f25;
	st.global.f32 	[%rd1], %f28;
	ld.global.f32 	%f29, [%rd27+-8];
	ld.global.f32 	%f30, [%rd26+-8];
	fma.rn.f32 	%f31, %f29, %f30, %f28;
	st.global.f32 	[%rd1], %f31;
	ld.global.f32 	%f32, [%rd27+-4];
	ld.global.f32 	%f33, [%rd26+-4];
	fma.rn.f32 	%f34, %f32, %f33, %f31;
	st.global.f32 	[%rd1], %f34;
	ld.global.f32 	%f35, [%rd27];
	ld.global.f32 	%f36, [%rd26];
	fma.rn.f32 	%f37, %f35, %f36, %f34;
	st.global.f32 	[%rd1], %f37;
	ld.global.f32 	%f38, [%rd27+4];
	ld.global.f32 	%f39, [%rd26+4];
	fma.rn.f32 	%f40, %f38, %f39, %f37;
	st.global.f32 	[%rd1], %f40;
	ld.global.f32 	%f41, [%rd27+8];
	ld.global.f32 	%f42, [%rd26+8];
	fma.rn.f32 	%f43, %f41, %f42, %f40;
	st.global.f32 	[%rd1], %f43;
	ld.global.f32 	%f44, [%rd27+12];
	ld.global.f32 	%f45, [%rd26+12];
	fma.rn.f32 	%f46, %f44, %f45, %f43;
	st.global.f32 	[%rd1], %f46;
	ld.global.f32 	%f47, [%rd27+16];
	ld.global.f32 	%f48, [%rd26+16];
	fma.rn.f32 	%f49, %f47, %f48, %f46;
	st.global.f32 	[%rd1], %f49;
	ld.global.f32 	%f50, [%rd27+20];
	ld.global.f32 	%f51, [%rd26+20];
	fma.rn.f32 	%f52, %f50, %f51, %f49;
	st.global.f32 	[%rd1], %f52;
	ld.global.f32 	%f53, [%rd27+24];
	ld.global.f32 	%f54, [%rd26+24];
	fma.rn.f32 	%f55, %f53, %f54, %f52;
	st.global.f32 	[%rd1], %f55;
	ld.global.f32 	%f56, [%rd27+28];
	ld.global.f32 	%f57, [%rd26+28];
	fma.rn.f32 	%f95, %f56, %f57, %f55;
	st.global.f32 	[%rd1], %f95;
	add.s32 	%r18, %r18, 16;
	add.s64 	%rd27, %rd27, 64;
	add.s64 	%rd26, %rd26, 64;
	setp.ne.s32 	%p3, %r18, 0;
	@%p3 bra 	$L__BB0_3;
$L__BB0_4:
	setp.eq.s32 	%p4, %r1, 0;
	@%p4 bra 	$L__BB0_13;
	and.b32  	%r7, %r16, 7;
	setp.lt.u32 	%p5, %r1, 8;
	@%p5 bra 	$L__BB0_7;
	mul.wide.u32 	%rd19, %r20, 4;
	add.s64 	%rd20, %rd3, %rd19;
	ld.global.f32 	%f58, [%rd20];
	add.s64 	%rd21, %rd2, %rd19;
	ld.global.f32 	%f59, [%rd21];
	fma.rn.f32 	%f60, %f58, %f59, %f95;
	st.global.f32 	[%rd1], %f60;
	ld.global.f32 	%f61, [%rd20+4];
	ld.global.f32 	%f62, [%rd21+4];
	fma.rn.f32 	%f63, %f61, %f62, %f60;
	st.global.f32 	[%rd1], %f63;
	ld.global.f32 	%f64, [%rd20+8];
	ld.global.f32 	%f65, [%rd21+8];
	fma.rn.f32 	%f66, %f64, %f65, %f63;
	st.global.f32 	[%rd1], %f66;
	ld.global.f32 	%f67, [%rd20+12];
	ld.global.f32 	%f68, [%rd21+12];
	fma.rn.f32 	%f69, %f67, %f68, %f66;
	st.global.f32 	[%rd1], %f69;
	ld.global.f32 	%f70, [%rd20+16];
	ld.global.f32 	%f71, [%rd21+16];
	fma.rn.f32 	%f72, %f70, %f71, %f69;
	st.global.f32 	[%rd1], %f72;
	ld.global.f32 	%f73, [%rd20+20];
	ld.global.f32 	%f74, [%rd21+20];
	fma.rn.f32 	%f75, %f73, %f74, %f72;
	st.global.f32 	[%rd1], %f75;
	ld.global.f32 	%f76, [%rd20+24];
	ld.global.f32 	%f77, [%rd21+24];
	fma.rn.f32 	%f78, %f76, %f77, %f75;
	st.global.f32 	[%rd1], %f78;
	ld.global.f32 	%f79, [%rd20+28];
	ld.global.f32 	%f80, [%rd21+28];
	fma.rn.f32 	%f95, %f79, %f80, %f78;
	st.global.f32 	[%rd1], %f95;
	add.s32 	%r20, %r20, 8;
$L__BB0_7:
	setp.eq.s32 	%p6, %r7, 0;
	@%p6 bra 	$L__BB0_13;
	and.b32  	%r10, %r16, 3;
	setp.lt.u32 	%p7, %r7, 4;
	@%p7 bra 	$L__BB0_10;
	mul.wide.u32 	%rd22, %r20, 4;
	add.s64 	%rd23, %rd3, %rd22;
	ld.global.f32 	%f81, [%rd23];
	add.s64 	%rd24, %rd2, %rd22;
	ld.global.f32 	%f82, [%rd24];
	fma.rn.f32 	%f83, %f81, %f82, %f95;
	st.global.f32 	[%rd1], %f83;
	ld.global.f32 	%f84, [%rd23+4];
	ld.global.f32 	%f85, [%rd24+4];
	fma.rn.f32 	%f86, %f84, %f85, %f83;
	st.global.f32 	[%rd1], %f86;
	ld.global.f32 	%f87, [%rd23+8];
	ld.global.f32 	%f88, [%rd24+8];
	fma.rn.f32 	%f89, %f87, %f88, %f86;
	st.global.f32 	[%rd1], %f89;
	ld.global.f32 	%f90, [%rd23+12];
	ld.global.f32 	%f91, [%rd24+12];
	fma.rn.f32 	%f95, %f90, %f91, %f89;
	st.global.f32 	[%rd1], %f95;
	add.s32 	%r20, %r20, 4;
$L__BB0_10:
	setp.eq.s32 	%p8, %r10, 0;
	@%p8 bra 	$L__BB0_13;
	mul.wide.u32 	%rd25, %r20, 4;
	add.s64 	%rd29, %rd2, %rd25;
	add.s64 	%rd28, %rd3, %rd25;
	neg.s32 	%r22, %r10;
$L__BB0_12:
	.pragma "nounroll";
	ld.global.f32 	%f92, [%rd28];
	ld.global.f32 	%f93, [%rd29];
	fma.rn.f32 	%f95, %f92, %f93, %f95;
	st.global.f32 	[%rd1], %f95;
	add.s64 	%rd29, %rd29, 4;
	add.s64 	%rd28, %rd28, 4;
	add.s32 	%r22, %r22, 1;
	setp.ne.s32 	%p9, %r22, 0;
	@%p9 bra 	$L__BB0_12;
$L__BB0_13:
	ret;

}


// ===== COMPILED SASS (sm_100) =====

	.target	sm_100

	.elftype	@"ET_EXEC"


//--------------------- .note.nv.tkinfo           --------------------------
	.section	.note.nv.tkinfo,"",@"SHT_NOTE"
	.sectionflags	@"SHF_NOTE_NV_TKINFO"
	.tkinfo
        /*0018*/ 	.word	0x00000002
        /*0030*/ 	.string	""
        /*0030*/ 	.string	"ptxas"
        /*0030*/ 	.string	"Cuda compilation tools, release 13.0, V13.0.88"
        /*0030*/ 	.string	"Build cuda_13.0.r13.0/compiler.36424714_0"
        /*0030*/ 	.string	"-arch sm_100 -m 64 "



//--------------------- .note.nv.cuinfo           --------------------------
	.section	.note.nv.cuinfo,"",@"SHT_NOTE"
	.sectionflags	@"SHF_NOTE_NV_CUINFO"
        /*0018*/ 	.short	0x0002
        /*001a*/ 	.short	0x0064
        /*001c*/ 	.short	0x0082
	.zero		2


//--------------------- .nv.info                  --------------------------
	.section	.nv.info,"",@"SHT_CUDA_INFO"
	.align	4


	//----- nvinfo : EIATTR_REGCOUNT
	.align		4
        /*0000*/ 	.byte	0x04, 0x2f
        /*0002*/ 	.short	(.L_1 - .L_0)
	.align		4
.L_0:
        /*0004*/ 	.word	index@(_Z13inner_productiPfS_S_)
        /*0008*/ 	.word	0x00000014


	//----- nvinfo : EIATTR_FRAME_SIZE
	.align		4
.L_1:
        /*000c*/ 	.byte	0x04, 0x11
        /*000e*/ 	.short	(.L_3 - .L_2)
	.align		4
.L_2:
        /*0010*/ 	.word	index@(_Z13inner_productiPfS_S_)
        /*0014*/ 	.word	0x00000000


	//----- nvinfo : EIATTR_MIN_STACK_SIZE
	.align		4
.L_3:
        /*0018*/ 	.byte	0x04, 0x12
        /*001a*/ 	.short	(.L_5 - .L_4)
	.align		4
.L_4:
        /*001c*/ 	.word	index@(_Z13inner_productiPfS_S_)
        /*0020*/ 	.word	0x00000000
.L_5:


//--------------------- .nv.compat                --------------------------
	.section	.nv.compat,"",@"SHT_CUDA_COMPAT_INFO"
	.align	4
        /*0000*/ 	.byte	0x02, 0x09, 0x00, 0x00, 0x02, 0x02, 0x01, 0x00, 0x02, 0x05, 0x05, 0x00, 0x03, 0x07, 0x01, 0x01
        /*0010*/ 	.byte	0x02, 0x03, 0x00, 0x00, 0x02, 0x06, 0x01, 0x00, 0x04, 0x0b, 0x08, 0x00, 0x09, 0x00, 0x00, 0x00
        /*0020*/ 	.byte	0x00, 0x00, 0x00, 0x00


//--------------------- .nv.info._Z13inner_productiPfS_S_ --------------------------
	.section	.nv.info._Z13inner_productiPfS_S_,"",@"SHT_CUDA_INFO"
	.sectionflags	@""
	.align	4


	//----- nvinfo : EIATTR_CUDA_API_VERSION
	.align		4
        /*0000*/ 	.byte	0x04, 0x37
        /*0002*/ 	.short	(.L_7 - .L_6)
.L_6:
        /*0004*/ 	.word	0x00000082


	//----- nvinfo : EIATTR_KPARAM_INFO
	.align		4
.L_7:
        /*0008*/ 	.byte	0x04, 0x17
        /*000a*/ 	.short	(.L_9 - .L_8)
.L_8:
        /*000c*/ 	.word	0x00000000
        /*0010*/ 	.short	0x0003
        /*0012*/ 	.short	0x0018
        /*0014*/ 	.byte	0x00, 0xf5, 0x21, 0x00


	//----- nvinfo : EIATTR_KPARAM_INFO
	.align		4
.L_9:
        /*0018*/ 	.byte	0x04, 0x17
        /*001a*/ 	.short	(.L_11 - .L_10)
.L_10:
        /*001c*/ 	.word	0x00000000
        /*0020*/ 	.short	0x0002
        /*0022*/ 	.short	0x0010
        /*0024*/ 	.byte	0x00, 0xf5, 0x21, 0x00


	//----- nvinfo : EIATTR_KPARAM_INFO
	.align		4
.L_11:
        /*0028*/ 	.byte	0x04, 0x17
        /*002a*/ 	.short	(.L_13 - .L_12)
.L_12:
        /*002c*/ 	.word	0x00000000
        /*0030*/ 	.short	0x0001
        /*0032*/ 	.short	0x0008
        /*0034*/ 	.byte	0x00, 0xf5, 0x21, 0x00


	//----- nvinfo : EIATTR_KPARAM_INFO
	.align		4
.L_13:
        /*0038*/ 	.byte	0x04, 0x17
        /*003a*/ 	.short	(.L_15 - .L_14)
.L_14:
        /*003c*/ 	.word	0x00000000
        /*0040*/ 	.short	0x0000
        /*0042*/ 	.short	0x0000
        /*0044*/ 	.byte	0x00, 0xf0, 0x11, 0x00


	//----- nvinfo : EIATTR_SPARSE_MMA_MASK
	.align		4
.L_15:
        /*0048*/ 	.byte	0x03, 0x50
        /*004a*/ 	.short	0x0000


	//----- nvinfo : EIATTR_MAXREG_COUNT
	.align		4
        /*004c*/ 	.byte	0x03, 0x1b
        /*004e*/ 	.short	0x00ff


	//----- nvinfo : EIATTR_MERCURY_ISA_VERSION
	.align		4
        /*0050*/ 	.byte	0x03, 0x5f
        /*0052*/ 	.short	0x0101


	//----- nvinfo : EIATTR_VRC_CTA_INIT_COUNT
	.align		4
        /*0054*/ 	.byte	0x02, 0x4a
	.zero		1
	.zero		1


	//----- nvinfo : EIATTR_EXIT_INSTR_OFFSETS
	.align		4
        /*0058*/ 	.byte	0x04, 0x1c
        /*005a*/ 	.short	(.L_17 - .L_16)


	//   ....[0]....
.L_16:
        /*005c*/ 	.word	0x00000030


	//   ....[1]....
        /*0060*/ 	.word	0x00000620


	//   ....[2]....
        /*0064*/ 	.word	0x000008c0


	//   ....[3]....
        /*0068*/ 	.word	0x00000a60


	//   ....[4]....
        /*006c*/ 	.word	0x00000bd0


	//----- nvinfo : EIATTR_CBANK_PARAM_SIZE
	.align		4
.L_17:
        /*0070*/ 	.byte	0x03, 0x19
        /*0072*/ 	.short	0x0020


	//----- nvinfo : EIATTR_PARAM_CBANK
	.align		4
        /*0074*/ 	.byte	0x04, 0x0a
        /*0076*/ 	.short	(.L_19 - .L_18)
	.align		4
.L_18:
        /*0078*/ 	.word	index@(.nv.constant0._Z13inner_productiPfS_S_)
        /*007c*/ 	.short	0x0380
        /*007e*/ 	.short	0x0020


	//----- nvinfo : EIATTR_SW_WAR
	.align		4
.L_19:
        /*0080*/ 	.byte	0x04, 0x36
        /*0082*/ 	.short	(.L_21 - .L_20)
.L_20:
        /*0084*/ 	.word	0x00000008
.L_21:


//--------------------- .nv.callgraph             --------------------------
	.section	.nv.callgraph,"",@"SHT_CUDA_CALLGRAPH"
	.align	4
	.sectionentsize	8
	.align		4
        /*0000*/ 	.word	0x00000000
	.align		4
        /*0004*/ 	.word	0xffffffff
	.align		4
        /*0008*/ 	.word	0x00000000
	.align		4
        /*000c*/ 	.word	0xfffffffe
	.align		4
        /*0010*/ 	.word	0x00000000
	.align		4
        /*0014*/ 	.word	0xfffffffd
	.align		4
        /*0018*/ 	.word	0x00000000
	.align		4
        /*001c*/ 	.word	0xfffffffc


//--------------------- .text._Z13inner_productiPfS_S_ --------------------------
	.section	.text._Z13inner_productiPfS_S_,"ax",@progbits
	.align	128
        .global         _Z13inner_productiPfS_S_
        .type           _Z13inner_productiPfS_S_,@function
        .size           _Z13inner_productiPfS_S_,(.L_x_6 - _Z13inner_productiPfS_S_)
        .other          _Z13inner_productiPfS_S_,@"STO_CUDA_ENTRY STV_DEFAULT"
_Z13inner_productiPfS_S_:
.text._Z13inner_productiPfS_S_:
[----:B------:R-:W-:Y:S08]  /*0000*/  LDC R1, c[0x0][0x37c] ;  /* 0x0000df00ff017b82 */ /* 0x000ff00000000800 */
[----:B------:R-:W0:Y:S02]  /*0010*/  LDC R4, c[0x0][0x380] ;  /* 0x0000e000ff047b82 */ /* 0x000e240000000800 */
[----:B0-----:R-:W-:-:S13]  /*0020*/  ISETP.GE.AND P0, PT, R4, 0x1, PT ;  /* 0x000000010400780c */ /* 0x001fda0003f06270 */
[----:B------:R-:W-:Y:S05]  /*0030*/  @!P0 EXIT ;  /* 0x000000000000894d */ /* 0x000fea0003800000 */
[----:B------:R-:W0:Y:S01]  /*0040*/  LDC.64 R2, c[0x0][0x398] ;  /* 0x0000e600ff027b82 */ /* 0x000e220000000a00 */
[----:B------:R-:W0:Y:S01]  /*0050*/  LDCU.64 UR8, c[0x0][0x358] ;  /* 0x00006b00ff0877ac */ /* 0x000e220008000a00 */
[C---:B------:R-:W-:Y:S02]  /*0060*/  ISETP.GE.U32.AND P1, PT, R4.reuse, 0x10, PT ;  /* 0x000000100400780c */ /* 0x040fe40003f26070 */
[----:B------:R-:W-:Y:S01]  /*0070*/  LOP3.LUT R11, R4, 0xf, RZ, 0xc0, !PT ;  /* 0x0000000f040b7812 */ /* 0x000fe200078ec0ff */
[----:B------:R-:W-:-:S03]  /*0080*/  HFMA2 R0, -RZ, RZ, 0, 0 ;  /* 0x00000000ff007431 */ /* 0x000fc600000001ff */
[----:B------:R-:W-:Y:S01]  /*0090*/  ISETP.NE.AND P0, PT, R11, RZ, PT ;  /* 0x000000ff0b00720c */ /* 0x000fe20003f05270 */
[----:B0-----:R0:W5:Y:S06]  /*00a0*/  LDG.E R5, desc[UR8][R2.64] ;  /* 0x0000000802057981 */ /* 0x00116c000c1e1900 */
[----:B------:R-:W-:Y:S06]  /*00b0*/  @!P1 BRA `(.L_x_0) ;  /* 0x0000000400589947 */ /* 0x000fec0003800000 */
[----:B------:R-:W1:Y:S01]  /*00c0*/  LDCU.64 UR6, c[0x0][0x388] ;  /* 0x00007100ff0677ac */ /* 0x000e620008000a00 */
[----:B------:R-:W-:Y:S01]  /*00d0*/  LOP3.LUT R0, R4, 0x7ffffff0, RZ, 0xc0, !PT ;  /* 0x7ffffff004007812 */ /* 0x000fe200078ec0ff */
[----:B------:R-:W2:Y:S03]  /*00e0*/  LDCU.64 UR4, c[0x0][0x390] ;  /* 0x00007200ff0477ac */ /* 0x000ea60008000a00 */
[----:B------:R-:W-:Y:S01]  /*00f0*/  IADD3 R10, PT, PT, -R0, RZ, RZ ;  /* 0x000000ff000a7210 */ /* 0x000fe20007ffe1ff */
[----:B-1----:R-:W-:Y:S02]  /*0100*/  UIADD3 UR6, UP0, UPT, UR6, 0x20, URZ ;  /* 0x0000002006067890 */ /* 0x002fe4000ff1e0ff */
[----:B--2---:R-:W-:Y:S02]  /*0110*/  UIADD3 UR4, UP1, UPT, UR4, 0x20, URZ ;  /* 0x0000002004047890 */ /* 0x004fe4000ff3e0ff */
[----:B------:R-:W-:-:S02]  /*0120*/  UIADD3.X UR7, UPT, UPT, URZ, UR7, URZ, UP0, !UPT ;  /* 0x00000007ff077290 */ /* 0x000fc400087fe4ff */
[----:B------:R-:W-:Y:S01]  /*0130*/  MOV R14, UR6 ;  /* 0x00000006000e7c02 */ /* 0x000fe20008000f00 */
[----:B------:R-:W-:Y:S01]  /*0140*/  UIADD3.X UR5, UPT, UPT, URZ, UR5, URZ, UP1, !UPT ;  /* 0x00000005ff057290 */ /* 0x000fe20008ffe4ff */
[----:B------:R-:W-:Y:S02]  /*0150*/  MOV R12, UR4 ;  /* 0x00000004000c7c02 */ /* 0x000fe40008000f00 */
[----:B------:R-:W-:-:S03]  /*0160*/  MOV R7, UR7 ;  /* 0x0000000700077c02 */ /* 0x000fc60008000f00 */
[----:B------:R-:W-:-:S07]  /*0170*/  MOV R13, UR5 ;  /* 0x00000005000d7c02 */ /* 0x000fce0008000f00 */
.L_x_1:
[----:B------:R-:W-:Y:S01]  /*0180*/  MOV R6, R14 ;  /* 0x0000000e00067202 */ /* 0x000fe20000000f00 */
[----:B------:R-:W-:Y:S01]  /*0190*/  IMAD.MOV.U32 R8, RZ, RZ, R12 ;  /* 0x000000ffff087224 */ /* 0x000fe200078e000c */
[----:B------:R-:W-:-:S03]  /*01a0*/  MOV R9, R13 ;  /* 0x0000000d00097202 */ /* 0x000fc60000000f00 */
[----:B------:R-:W2:Y:S04]  /*01b0*/  LDG.E R12, desc[UR8][R6.64+-0x20] ;  /* 0xffffe008060c7981 */ /* 0x000ea8000c1e1900 */
[----:B------:R-:W2:Y:S02]  /*01c0*/  LDG.E R13, desc[UR8][R8.64+-0x20] ;  /* 0xffffe008080d7981 */ /* 0x000ea4000c1e1900 */
[----:B--2--5:R-:W-:-:S05]  /*01d0*/  FFMA R13, R12, R13, R5 ;  /* 0x0000000d0c0d7223 */ /* 0x024fca0000000005 */
[----:B------:R1:W-:Y:S04]  /*01e0*/  STG.E desc[UR8][R2.64], R13 ;  /* 0x0000000d02007986 */ /* 0x0003e8000c101908 */
[----:B------:R-:W2:Y:S04]  /*01f0*/  LDG.E R12, desc[UR8][R6.64+-0x1c] ;  /* 0xffffe408060c7981 */ /* 0x000ea8000c1e1900 */
[----:B----4-:R-:W2:Y:S02]  /*0200*/  LDG.E R5, desc[UR8][R8.64+-0x1c] ;  /* 0xffffe40808057981 */ /* 0x010ea4000c1e1900 */
[----:B--2---:R-:W-:-:S05]  /*0210*/  FFMA R5, R12, R5, R13 ;  /* 0x000000050c057223 */ /* 0x004fca000000000d */
[----:B------:R2:W-:Y:S04]  /*0220*/  STG.E desc[UR8][R2.64], R5 ;  /* 0x0000000502007986 */ /* 0x0005e8000c101908 */
[----:B------:R-:W3:Y:S04]  /*0230*/  LDG.E R12, desc[UR8][R6.64+-0x18] ;  /* 0xffffe808060c7981 */ /* 0x000ee8000c1e1900 */
[----:B------:R-:W3:Y:S02]  /*0240*/  LDG.E R14, desc[UR8][R8.64+-0x18] ;  /* 0xffffe808080e7981 */ /* 0x000ee4000c1e1900 */
[----:B---3--:R-:W-:-:S05]  /*0250*/  FFMA R15, R12, R14, R5 ;  /* 0x0000000e0c0f7223 */ /* 0x008fca0000000005 */
[----:B------:R3:W-:Y:S04]  /*0260*/  STG.E desc[UR8][R2.64], R15 ;  /* 0x0000000f02007986 */ /* 0x0007e8000c101908 */
[----:B------:R-:W1:Y:S04]  /*0270*/  LDG.E R12, desc[UR8][R6.64+-0x14] ;  /* 0xffffec08060c7981 */ /* 0x000e68000c1e1900 */
[----:B------:R-:W1:Y:S02]  /*0280*/  LDG.E R14, desc[UR8][R8.64+-0x14] ;  /* 0xffffec08080e7981 */ /* 0x000e64000c1e1900 */
[----:B-1----:R-:W-:-:S05]  /*0290*/  FFMA R13, R12, R14, R15 ;  /* 0x0000000e0c0d7223 */ /* 0x002fca000000000f */
[----:B------:R1:W-:Y:S04]  /*02a0*/  STG.E desc[UR8][R2.64], R13 ;  /* 0x0000000d02007986 */ /* 0x0003e8000c101908 */
[----:B------:R-:W2:Y:S04]  /*02b0*/  LDG.E R12, desc[UR8][R6.64+-0x10] ;  /* 0xfffff008060c7981 */ /* 0x000ea8000c1e1900 */
[----:B------:R-:W2:Y:S02]  /*02c0*/  LDG.E R14, desc[UR8][R8.64+-0x10] ;  /* 0xfffff008080e7981 */ /* 0x000ea4000c1e1900 */
        /* <DEDUP_REMOVED lines=34> */
[----:B------:R-:W4:Y:S04]  /*04f0*/  LDG.E R12, desc[UR8][R6.64+0x14] ;  /* 0x00001408060c7981 */ /* 0x000f28000c1e1900 */
[----:B------:R-:W4:Y:S02]  /*0500*/  LDG.E R14, desc[UR8][R8.64+0x14] ;  /* 0x00001408080e7981 */ /* 0x000f24000c1e1900 */
[----:B----4-:R-:W-:-:S05]  /*0510*/  FFMA R17, R12, R14, R13 ;  /* 0x0000000e0c117223 */ /* 0x010fca000000000d */
[----:B------:R4:W-:Y:S04]  /*0520*/  STG.E desc[UR8][R2.64], R17 ;  /* 0x0000001102007986 */ /* 0x0009e8000c101908 */
[----:B------:R-:W3:Y:S04]  /*0530*/  LDG.E R12, desc[UR8][R6.64+0x18] ;  /* 0x00001808060c7981 */ /* 0x000ee8000c1e1900 */
[----:B--2---:R-:W3:Y:S01]  /*0540*/  LDG.E R5, desc[UR8][R8.64+0x18] ;  /* 0x0000180808057981 */ /* 0x004ee2000c1e1900 */
[----:B------:R-:W-:Y:S01]  /*0550*/  IADD3 R10, PT, PT, R10, 0x10, RZ ;  /* 0x000000100a0a7810 */ /* 0x000fe20007ffe0ff */
[----:B---3--:R-:W-:-:S05]  /*0560*/  FFMA R15, R12, R5, R17 ;  /* 0x000000050c0f7223 */ /* 0x008fca0000000011 */
[----:B------:R4:W-:Y:S04]  /*0570*/  STG.E desc[UR8][R2.64], R15 ;  /* 0x0000000f02007986 */ /* 0x0009e8000c101908 */
[----:B------:R2:W3:Y:S04]  /*0580*/  LDG.E R12, desc[UR8][R6.64+0x1c] ;  /* 0x00001c08060c7981 */ /* 0x0004e8000c1e1900 */
[----:B------:R-:W3:Y:S01]  /*0590*/  LDG.E R5, desc[UR8][R8.64+0x1c] ;  /* 0x00001c0808057981 */ /* 0x000ee2000c1e1900 */
[----:B------:R-:W-:Y:S02]  /*05a0*/  ISETP.NE.AND P1, PT, R10, RZ, PT ;  /* 0x000000ff0a00720c */ /* 0x000fe40003f25270 */
[----:B------:R-:W-:-:S04]  /*05b0*/  IADD3 R14, P2, PT, R6, 0x40, RZ ;  /* 0x00000040060e7810 */ /* 0x000fc80007f5e0ff */
[----:B--2---:R-:W-:Y:S01]  /*05c0*/  IADD3.X R7, PT, PT, RZ, R7, RZ, P2, !PT ;  /* 0x00000007ff077210 */ /* 0x004fe200017fe4ff */
[----:B---3--:R-:W-:Y:S01]  /*05d0*/  FFMA R5, R12, R5, R15 ;  /* 0x000000050c057223 */ /* 0x008fe2000000000f */
[----:B------:R-:W-:-:S04]  /*05e0*/  IADD3 R12, P3, PT, R8, 0x40, RZ ;  /* 0x00000040080c7810 */ /* 0x000fc80007f7e0ff */
[----:B------:R4:W-:Y:S01]  /*05f0*/  STG.E desc[UR8][R2.64], R5 ;  /* 0x0000000502007986 */ /* 0x0009e2000c101908 */
[----:B-1----:R-:W-:Y:S01]  /*0600*/  IADD3.X R13, PT, PT, RZ, R9, RZ, P3, !PT ;  /* 0x00000009ff0d7210 */ /* 0x002fe20001ffe4ff */
[----:B------:R-:W-:Y:S07]  /*0610*/  @P1 BRA `(.L_x_1) ;  /* 0xfffffff800d81947 */ /* 0x000fee000383ffff */
.L_x_0:
[----:B------:R-:W-:Y:S05]  /*0620*/  @!P0 EXIT ;  /* 0x000000000000894d */ /* 0x000fea0003800000 */
[----:B------:R-:W-:Y:S02]  /*0630*/  ISETP.GE.U32.AND P0, PT, R11, 0x8, PT ;  /* 0x000000080b00780c */ /* 0x000fe40003f06070 */
[----:B------:R-:W-:-:S04]  /*0640*/  LOP3.LUT R14, R4, 0x7, RZ, 0xc0, !PT ;  /* 0x00000007040e7812 */ /* 0x000fc800078ec0ff */
[----:B------:R-:W-:-:S07]  /*0650*/  ISETP.NE.AND P1, PT, R14, RZ, PT ;  /* 0x000000ff0e00720c */ /* 0x000fce0003f25270 */
[----:B------:R-:W-:Y:S06]  /*0660*/  @!P0 BRA `(.L_x_2) ;  /* 0x0000000000948947 */ /* 0x000fec0003800000 */
[----:B------:R-:W1:Y:S08]  /*0670*/  LDC.64 R6, c[0x0][0x388] ;  /* 0x0000e200ff067b82 */ /* 0x000e700000000a00 */
[----:B------:R-:W2:Y:S01]  /*0680*/  LDC.64 R8, c[0x0][0x390] ;  /* 0x0000e400ff087b82 */ /* 0x000ea20000000a00 */
[----:B-1----:R-:W-:-:S05]  /*0690*/  IMAD.WIDE.U32 R6, R0, 0x4, R6 ;  /* 0x0000000400067825 */ /* 0x002fca00078e0006 */
[----:B------:R-:W3:Y:S01]  /*06a0*/  LDG.E R10, desc[UR8][R6.64] ;  /* 0x00000008060a7981 */ /* 0x000ee2000c1e1900 */
[----:B--2---:R-:W-:-:S05]  /*06b0*/  IMAD.WIDE.U32 R8, R0, 0x4, R8 ;  /* 0x0000000400087825 */ /* 0x004fca00078e0008 */
[----:B------:R-:W3:Y:S02]  /*06c0*/  LDG.E R11, desc[UR8][R8.64] ;  /* 0x00000008080b7981 */ /* 0x000ee4000c1e1900 */
[----:B---3-5:R-:W-:-:S05]  /*06d0*/  FFMA R11, R10, R11, R5 ;  /* 0x0000000b0a0b7223 */ /* 0x028fca0000000005 */
        /* <DEDUP_REMOVED lines=26> */
[----:B------:R-:W2:Y:S01]  /*0880*/  LDG.E R12, desc[UR8][R8.64+0x1c] ;  /* 0x00001c08080c7981 */ /* 0x000ea2000c1e1900 */
[----:B------:R-:W-:Y:S02]  /*0890*/  VIADD R0, R0, 0x8 ;  /* 0x0000000800007836 */ /* 0x000fe40000000000 */
[----:B--2---:R-:W-:-:S05]  /*08a0*/  FFMA R5, R10, R12, R11 ;  /* 0x0000000c0a057223 */ /* 0x004fca000000000b */
[----:B------:R3:W-:Y:S02]  /*08b0*/  STG.E desc[UR8][R2.64], R5 ;  /* 0x0000000502007986 */ /* 0x0007e4000c101908 */
.L_x_2:
        /* <DEDUP_REMOVED lines=8> */
[----:B------:R-:W4:Y:S01]  /*0940*/  LDG.E R10, desc[UR8][R6.64] ;  /* 0x00000008060a7981 */ /* 0x000f22000c1e1900 */
[----:B--2---:R-:W-:-:S05]  /*0950*/  IMAD.WIDE.U32 R8, R0, 0x4, R8 ;  /* 0x0000000400087825 */ /* 0x004fca00078e0008 */
[----:B---3--:R-:W4:Y:S02]  /*0960*/  LDG.E R11, desc[UR8][R8.64] ;  /* 0x00000008080b7981 */ /* 0x008f24000c1e1900 */
[----:B----45:R-:W-:-:S05]  /*0970*/  FFMA R11, R10, R11, R5 ;  /* 0x0000000b0a0b7223 */ /* 0x030fca0000000005 */
[----:B------:R1:W-:Y:S04]  /*0980*/  STG.E desc[UR8][R2.64], R11 ;  /* 0x0000000b02007986 */ /* 0x0003e8000c101908 */
[----:B------:R-:W2:Y:S04]  /*0990*/  LDG.E R10, desc[UR8][R6.64+0x4] ;  /* 0x00000408060a7981 */ /* 0x000ea8000c1e1900 */
[----:B------:R-:W2:Y:S02]  /*09a0*/  LDG.E R5, desc[UR8][R8.64+0x4] ;  /* 0x0000040808057981 */ /* 0x000ea4000c1e1900 */
[----:B--2---:R-:W-:-:S05]  /*09b0*/  FFMA R13, R10, R5, R11 ;  /* 0x000000050a0d7223 */ /* 0x004fca000000000b */
[----:B------:R1:W-:Y:S04]  /*09c0*/  STG.E desc[UR8][R2.64], R13 ;  /* 0x0000000d02007986 */ /* 0x0003e8000c101908 */
[----:B------:R-:W2:Y:S04]  /*09d0*/  LDG.E R10, desc[UR8][R6.64+0x8] ;  /* 0x00000808060a7981 */ /* 0x000ea8000c1e1900 */
[----:B------:R-:W2:Y:S02]  /*09e0*/  LDG.E R5, desc[UR8][R8.64+0x8] ;  /* 0x0000080808057981 */ /* 0x000ea4000c1e1900 */
[----:B--2---:R-:W-:-:S05]  /*09f0*/  FFMA R15, R10, R5, R13 ;  /* 0x000000050a0f7223 */ /* 0x004fca000000000d */
[----:B------:R1:W-:Y:S04]  /*0a00*/  STG.E desc[UR8][R2.64], R15 ;  /* 0x0000000f02007986 */ /* 0x0003e8000c101908 */
[----:B------:R-:W2:Y:S04]  /*0a10*/  LDG.E R10, desc[UR8][R6.64+0xc] ;  /* 0x00000c08060a7981 */ /* 0x000ea8000c1e1900 */
[----:B------:R-:W2:Y:S01]  /*0a20*/  LDG.E R5, desc[UR8][R8.64+0xc] ;  /* 0x00000c0808057981 */ /* 0x000ea2000c1e1900 */
[----:B------:R-:W-:Y:S01]  /*0a30*/  IADD3 R0, PT, PT, R0, 0x4, RZ ;  /* 0x0000000400007810 */ /* 0x000fe20007ffe0ff */
[----:B--2---:R-:W-:-:S05]  /*0a40*/  FFMA R5, R10, R5, R15 ;  /* 0x000000050a057223 */ /* 0x004fca000000000f */
[----:B------:R1:W-:Y:S02]  /*0a50*/  STG.E desc[UR8][R2.64], R5 ;  /* 0x0000000502007986 */ /* 0x0003e4000c101908 */
.L_x_3:
[----:B------:R-:W-:Y:S05]  /*0a60*/  @!P1 EXIT ;  /* 0x000000000000994d */ /* 0x000fea0003800000 */
[----:B------:R-:W2:Y:S01]  /*0a70*/  LDC.64 R6, c[0x0][0x390] ;  /* 0x0000e400ff067b82 */ /* 0x000ea20000000a00 */
[----:B------:R-:W-:-:S07]  /*0a80*/  IMAD.MOV R4, RZ, RZ, -R4 ;  /* 0x000000ffff047224 */ /* 0x000fce00078e0a04 */
[----:B------:R-:W0:Y:S01]  /*0a90*/  LDC.64 R8, c[0x0][0x388] ;  /* 0x0000e200ff087b82 */ /* 0x000e220000000a00 */
[----:B--2---:R-:W-:-:S03]  /*0aa0*/  IMAD.WIDE.U32 R6, R0, 0x4, R6 ;  /* 0x0000000400067825 */ /* 0x004fc600078e0006 */
[----:B------:R-:W-:Y:S02]  /*0ab0*/  MOV R10, R6 ;  /* 0x00000006000a7202 */ /* 0x000fe40000000f00 */
[----:B-1-3--:R-:W-:Y:S01]  /*0ac0*/  MOV R11, R7 ;  /* 0x00000007000b7202 */ /* 0x00afe20000000f00 */
[----:B0-----:R-:W-:-:S03]  /*0ad0*/  IMAD.WIDE.U32 R8, R0, 0x4, R8 ;  /* 0x0000000400087825 */ /* 0x001fc600078e0008 */
[----:B------:R-:W-:Y:S02]  /*0ae0*/  MOV R6, R8 ;  /* 0x0000000800067202 */ /* 0x000fe40000000f00 */
[----:B------:R-:W-:-:S07]  /*0af0*/  MOV R7, R9 ;  /* 0x0000000900077202 */ /* 0x000fce0000000f00 */
.L_x_4:
[----:B------:R-:W-:Y:S01]  /*0b00*/  MOV R8, R10 ;  /* 0x0000000a00087202 */ /* 0x000fe20000000f00 */
[----:B0-----:R0:W4:Y:S01]  /*0b10*/  LDG.E R0, desc[UR8][R6.64] ;  /* 0x0000000806007981 */ /* 0x001122000c1e1900 */
[----:B------:R-:W-:-:S05]  /*0b20*/  MOV R9, R11 ;  /* 0x0000000b00097202 */ /* 0x000fca0000000f00 */
[----:B------:R-:W4:Y:S01]  /*0b30*/  LDG.E R8, desc[UR8][R8.64] ;  /* 0x0000000808087981 */ /* 0x000f22000c1e1900 */
[----:B------:R-:W-:-:S04]  /*0b40*/  IADD3 R4, PT, PT, R4, 0x1, RZ ;  /* 0x0000000104047810 */ /* 0x000fc80007ffe0ff */
[----:B------:R-:W-:Y:S02]  /*0b50*/  ISETP.NE.AND P0, PT, R4, RZ, PT ;  /* 0x000000ff0400720c */ /* 0x000fe40003f05270 */
[----:B------:R-:W-:Y:S02]  /*0b60*/  IADD3 R10, P1, PT, R10, 0x4, RZ ;  /* 0x000000040a0a7810 */ /* 0x000fe40007f3e0ff */
[----:B0-----:R-:W-:Y:S02]  /*0b70*/  IADD3 R6, P2, PT, R6, 0x4, RZ ;  /* 0x0000000406067810 */ /* 0x001fe40007f5e0ff */
[----:B------:R-:W-:Y:S02]  /*0b80*/  IADD3.X R11, PT, PT, RZ, R11, RZ, P1, !PT ;  /* 0x0000000bff0b7210 */ /* 0x000fe40000ffe4ff */
[----:B------:R-:W-:Y:S01]  /*0b90*/  IADD3.X R7, PT, PT, RZ, R7, RZ, P2, !PT ;  /* 0x00000007ff077210 */ /* 0x000fe200017fe4ff */
[----:B----45:R-:W-:-:S05]  /*0ba0*/  FFMA R5, R0, R8, R5 ;  /* 0x0000000800057223 */ /* 0x030fca0000000005 */
[----:B------:R0:W-:Y:S01]  /*0bb0*/  STG.E desc[UR8][R2.64], R5 ;  /* 0x0000000502007986 */ /* 0x0001e2000c101908 */
[----:B------:R-:W-:Y:S05]  /*0bc0*/  @P0 BRA `(.L_x_4) ;  /* 0xfffffffc00cc0947 */ /* 0x000fea000383ffff */
[----:B------:R-:W-:Y:S05]  /*0bd0*/  EXIT ;  /* 0x000000000000794d */ /* 0x000fea0003800000 */
.L_x_5:
[----:B------:R-:W-:-:S00]  /*0be0*/  BRA `(.L_x_5) ;  /* 0xfffffffc00fc7947 */ /* 0x000fc0000383ffff */
[----:B------:R-:W-:-:S00]  /*0bf0*/  NOP ;  /* 0x0000000000007918 */ /* 0x000fc00000000000 */
        /* <DEDUP_REMOVED lines=8> */
.L_x_6:


//--------------------- .nv.shared.reserved.0     --------------------------
	.section	.nv.shared.reserved.0,"aw",@nobits
	.weak		__nv_reservedSMEM_offset_0_alias
	.size		__nv_reservedSMEM_offset_0_alias, 0, 64
	.other		__nv_reservedSMEM_offset_0_alias,@"STO_CUDA_RESERVED_SHARED STV_DEFAULT"
__nv_reservedSMEM_offset_0_alias:
	.zero		0
	.zero		64


//--------------------- .nv.constant0._Z13inner_productiPfS_S_ --------------------------
	.section	.nv.constant0._Z13inner_productiPfS_S_,"a",@progbits
	.sectionflags	@""
	.align	4
.nv.constant0._Z13inner_productiPfS_S_:
	.zero		928


//--------------------- SYMBOLS --------------------------

	.type		.nv.reservedSmem.offset0,@object
	.size		.nv.reservedSmem.offset0,0x4
